//
// Generated by NVIDIA NVVM Compiler
//
// Compiler Build ID: CL-36424714
// Cuda compilation tools, release 13.0, V13.0.88
// Based on NVVM 20.0.0
//

.version 9.0
.target sm_100
.address_size 64

	// .globl	_Z11matrix_multiPiS_S_

.visible .entry _Z11matrix_multiPiS_S_(
	.param .u32 _Z11matrix_multiPiS_S__param_0,
	.param .u64 .ptr .align 1 _Z11matrix_multiPiS_S__param_1,
	.param .u64 .ptr .align 1 _Z11matrix_multiPiS_S__param_2,
	.param .u64 .ptr .align 1 _Z11matrix_multiPiS_S__param_3
)
{
	.reg .pred 	%p<10>;
	.reg .b32 	%r<107>;
	.reg .b64 	%rd<67>;

	ld.param.u32 	%r31, [_Z11matrix_multiPiS_S__param_0];
	ld.param.u64 	%rd14, [_Z11matrix_multiPiS_S__param_1];
	ld.param.u64 	%rd15, [_Z11matrix_multiPiS_S__param_2];
	cvta.to.global.u64 	%rd1, %rd15;
	cvta.to.global.u64 	%rd2, %rd14;
	mov.u32 	%r32, %tid.x;
	mov.u32 	%r33, %ntid.x;
	mov.u32 	%r34, %ctaid.x;
	mad.lo.s32 	%r1, %r33, %r34, %r32;
	mov.u32 	%r35, %tid.y;
	mov.u32 	%r36, %ntid.y;
	mov.u32 	%r37, %ctaid.y;
	mad.lo.s32 	%r38, %r36, %r37, %r35;
	max.s32 	%r39, %r1, %r38;
	setp.ge.s32 	%p1, %r39, %r31;
	@%p1 bra 	$L__BB0_13;
	mul.lo.s32 	%r3, %r38, %r31;
	and.b32  	%r4, %r31, 7;
	setp.lt.u32 	%p2, %r31, 8;
	mov.b32 	%r101, 0;
	mov.u32 	%r106, %r101;
	@%p2 bra 	$L__BB0_4;
	and.b32  	%r101, %r31, 2147483640;
	neg.s32 	%r95, %r101;
	mul.wide.s32 	%rd16, %r31, 4;
	add.s64 	%rd3, %rd1, %rd16;
	shl.b32 	%r7, %r31, 3;
	mul.wide.s32 	%rd17, %r31, 8;
	add.s64 	%rd4, %rd1, %rd17;
	mul.wide.s32 	%rd18, %r31, 12;
	add.s64 	%rd5, %rd1, %rd18;
	mul.wide.s32 	%rd19, %r31, 16;
	add.s64 	%rd6, %rd1, %rd19;
	mul.wide.s32 	%rd20, %r31, 20;
	add.s64 	%rd7, %rd1, %rd20;
	mul.wide.s32 	%rd21, %r31, 24;
	add.s64 	%rd8, %rd1, %rd21;
	mul.wide.s32 	%rd22, %r31, 28;
	add.s64 	%rd9, %rd1, %rd22;
	mul.wide.u32 	%rd23, %r3, 4;
	add.s64 	%rd24, %rd23, %rd2;
	add.s64 	%rd66, %rd24, 16;
	mov.b32 	%r106, 0;
	mov.u32 	%r94, %r1;
$L__BB0_3:
	.pragma "nounroll";
	mul.wide.s32 	%rd25, %r94, 4;
	add.s64 	%rd26, %rd3, %rd25;
	add.s64 	%rd27, %rd4, %rd25;
	add.s64 	%rd28, %rd5, %rd25;
	add.s64 	%rd29, %rd6, %rd25;
	add.s64 	%rd30, %rd7, %rd25;
	add.s64 	%rd31, %rd8, %rd25;
	add.s64 	%rd32, %rd9, %rd25;
	add.s64 	%rd33, %rd1, %rd25;
	ld.global.u32 	%r43, [%rd66+-16];
	ld.global.u32 	%r44, [%rd33];
	mad.lo.s32 	%r45, %r44, %r43, %r106;
	ld.global.u32 	%r46, [%rd66+-12];
	ld.global.u32 	%r47, [%rd26];
	mad.lo.s32 	%r48, %r47, %r46, %r45;
	ld.global.u32 	%r49, [%rd66+-8];
	ld.global.u32 	%r50, [%rd27];
	mad.lo.s32 	%r51, %r50, %r49, %r48;
	ld.global.u32 	%r52, [%rd66+-4];
	ld.global.u32 	%r53, [%rd28];
	mad.lo.s32 	%r54, %r53, %r52, %r51;
	ld.global.u32 	%r55, [%rd66];
	ld.global.u32 	%r56, [%rd29];
	mad.lo.s32 	%r57, %r56, %r55, %r54;
	ld.global.u32 	%r58, [%rd66+4];
	ld.global.u32 	%r59, [%rd30];
	mad.lo.s32 	%r60, %r59, %r58, %r57;
	ld.global.u32 	%r61, [%rd66+8];
	ld.global.u32 	%r62, [%rd31];
	mad.lo.s32 	%r63, %r62, %r61, %r60;
	ld.global.u32 	%r64, [%rd66+12];
	ld.global.u32 	%r65, [%rd32];
	mad.lo.s32 	%r106, %r65, %r64, %r63;
	add.s32 	%r95, %r95, 8;
	add.s32 	%r94, %r94, %r7;
	add.s64 	%rd66, %rd66, 32;
	setp.ne.s32 	%p3, %r95, 0;
	@%p3 bra 	$L__BB0_3;
$L__BB0_4:
	setp.eq.s32 	%p4, %r4, 0;
	@%p4 bra 	$L__BB0_12;
	and.b32  	%r17, %r31, 3;
	setp.lt.u32 	%p5, %r4, 4;
	@%p5 bra 	$L__BB0_7;
	add.s32 	%r67, %r101, %r3;
	mul.wide.u32 	%rd34, %r67, 4;
	add.s64 	%rd35, %rd2, %rd34;
	ld.global.u32 	%r68, [%rd35];
	mad.lo.s32 	%r69, %r101, %r31, %r1;
	mul.wide.s32 	%rd36, %r69, 4;
	add.s64 	%rd37, %rd1, %rd36;
	ld.global.u32 	%r70, [%rd37];
	mad.lo.s32 	%r71, %r70, %r68, %r106;
	cvt.u64.u32 	%rd38, %r3;
	cvt.u64.u32 	%rd39, %r101;
	add.s64 	%rd40, %rd39, %rd38;
	shl.b64 	%rd41, %rd40, 2;
	add.s64 	%rd42, %rd2, %rd41;
	ld.global.u32 	%r72, [%rd42+4];
	mul.wide.s32 	%rd43, %r31, 4;
	add.s64 	%rd44, %rd37, %rd43;
	ld.global.u32 	%r73, [%rd44];
	mad.lo.s32 	%r74, %r73, %r72, %r71;
	ld.global.u32 	%r75, [%rd42+8];
	add.s64 	%rd45, %rd44, %rd43;
	ld.global.u32 	%r76, [%rd45];
	mad.lo.s32 	%r77, %r76, %r75, %r74;
	ld.global.u32 	%r78, [%rd42+12];
	add.s64 	%rd46, %rd45, %rd43;
	ld.global.u32 	%r79, [%rd46];
	mad.lo.s32 	%r106, %r79, %r78, %r77;
	add.s32 	%r101, %r101, 4;
$L__BB0_7:
	setp.eq.s32 	%p6, %r17, 0;
	@%p6 bra 	$L__BB0_12;
	setp.eq.s32 	%p7, %r17, 1;
	@%p7 bra 	$L__BB0_10;
	add.s32 	%r81, %r101, %r3;
	mul.wide.u32 	%rd47, %r81, 4;
	add.s64 	%rd48, %rd2, %rd47;
	ld.global.u32 	%r82, [%rd48];
	mad.lo.s32 	%r83, %r101, %r31, %r1;
	mul.wide.s32 	%rd49, %r83, 4;
	add.s64 	%rd50, %rd1, %rd49;
	ld.global.u32 	%r84, [%rd50];
	mad.lo.s32 	%r85, %r84, %r82, %r106;
	cvt.u64.u32 	%rd51, %r3;
	cvt.u64.u32 	%rd52, %r101;
	add.s64 	%rd53, %rd52, %rd51;
	shl.b64 	%rd54, %rd53, 2;
	add.s64 	%rd55, %rd2, %rd54;
	ld.global.u32 	%r86, [%rd55+4];
	mul.wide.s32 	%rd56, %r31, 4;
	add.s64 	%rd57, %rd50, %rd56;
	ld.global.u32 	%r87, [%rd57];
	mad.lo.s32 	%r106, %r87, %r86, %r85;
	add.s32 	%r101, %r101, 2;
$L__BB0_10:
	and.b32  	%r88, %r31, 1;
	setp.eq.b32 	%p8, %r88, 1;
	not.pred 	%p9, %p8;
	@%p9 bra 	$L__BB0_12;
	add.s32 	%r89, %r101, %r3;
	mul.wide.u32 	%rd58, %r89, 4;
	add.s64 	%rd59, %rd2, %rd58;
	ld.global.u32 	%r90, [%rd59];
	mad.lo.s32 	%r91, %r101, %r31, %r1;
	mul.wide.s32 	%rd60, %r91, 4;
	add.s64 	%rd61, %rd1, %rd60;
	ld.global.u32 	%r92, [%rd61];
	mad.lo.s32 	%r106, %r92, %r90, %r106;
$L__BB0_12:
	ld.param.u64 	%rd65, [_Z11matrix_multiPiS_S__param_3];
	add.s32 	%r93, %r3, %r1;
	cvta.to.global.u64 	%rd62, %rd65;
	mul.wide.s32 	%rd63, %r93, 4;
	add.s64 	%rd64, %rd62, %rd63;
	st.global.u32 	[%rd64], %r106;
$L__BB0_13:
	ret;

}


// ===== COMPILED SASS (sm_100) =====

	.target	sm_100

	.elftype	@"ET_EXEC"


//--------------------- .note.nv.tkinfo           --------------------------
	.section	.note.nv.tkinfo,"",@"SHT_NOTE"
	.sectionflags	@"SHF_NOTE_NV_TKINFO"
	.tkinfo
        /*0018*/ 	.word	0x00000002
        /*0030*/ 	.string	""
        /*0030*/ 	.string	"ptxas"
        /*0030*/ 	.string	"Cuda compilation tools, release 13.0, V13.0.88"
        /*0030*/ 	.string	"Build cuda_13.0.r13.0/compiler.36424714_0"
        /*0030*/ 	.string	"-arch sm_100 -m 64 "



//--------------------- .note.nv.cuinfo           --------------------------
	.section	.note.nv.cuinfo,"",@"SHT_NOTE"
	.sectionflags	@"SHF_NOTE_NV_CUINFO"
        /*0018*/ 	.short	0x0002
        /*001a*/ 	.short	0x0064
        /*001c*/ 	.short	0x0082
	.zero		2


//--------------------- .nv.info                  --------------------------
	.section	.nv.info,"",@"SHT_CUDA_INFO"
	.align	4


	//----- nvinfo : EIATTR_REGCOUNT
	.align		4
        /*0000*/ 	.byte	0x04, 0x2f
        /*0002*/ 	.short	(.L_1 - .L_0)
	.align		4
.L_0:
        /*0004*/ 	.word	index@(_Z11matrix_multiPiS_S_)
        /*0008*/ 	.word	0x0000001e


	//----- nvinfo : EIATTR_FRAME_SIZE
	.align		4
.L_1:
        /*000c*/ 	.byte	0x04, 0x11
        /*000e*/ 	.short	(.L_3 - .L_2)
	.align		4
.L_2:
        /*0010*/ 	.word	index@(_Z11matrix_multiPiS_S_)
        /*0014*/ 	.word	0x00000000


	//----- nvinfo : EIATTR_MIN_STACK_SIZE
	.align		4
.L_3:
        /*0018*/ 	.byte	0x04, 0x12
        /*001a*/ 	.short	(.L_5 - .L_4)
	.align		4
.L_4:
        /*001c*/ 	.word	index@(_Z11matrix_multiPiS_S_)
        /*0020*/ 	.word	0x00000000
.L_5:


//--------------------- .nv.compat                --------------------------
	.section	.nv.compat,"",@"SHT_CUDA_COMPAT_INFO"
	.align	4
        /*0000*/ 	.byte	0x02, 0x09, 0x00, 0x00, 0x02, 0x02, 0x01, 0x00, 0x02, 0x05, 0x05, 0x00, 0x03, 0x07, 0x01, 0x01
        /*0010*/ 	.byte	0x02, 0x03, 0x00, 0x00, 0x02, 0x06, 0x01, 0x00, 0x04, 0x0b, 0x08, 0x00, 0x09, 0x00, 0x00, 0x00
        /*0020*/ 	.byte	0x00, 0x00, 0x00, 0x00


//--------------------- .nv.info._Z11matrix_multiPiS_S_ --------------------------
	.section	.nv.info._Z11matrix_multiPiS_S_,"",@"SHT_CUDA_INFO"
	.sectionflags	@""
	.align	4


	//----- nvinfo : EIATTR_CUDA_API_VERSION
	.align		4
        /*0000*/ 	.byte	0x04, 0x37
        /*0002*/ 	.short	(.L_7 - .L_6)
.L_6:
        /*0004*/ 	.word	0x00000082


	//----- nvinfo : EIATTR_KPARAM_INFO
	.align		4
.L_7:
        /*0008*/ 	.byte	0x04, 0x17
        /*000a*/ 	.short	(.L_9 - .L_8)
.L_8:
        /*000c*/ 	.word	0x00000000
        /*0010*/ 	.short	0x0003
        /*0012*/ 	.short	0x0018
        /*0014*/ 	.byte	0x00, 0xf5, 0x21, 0x00


	//----- nvinfo : EIATTR_KPARAM_INFO
	.align		4
.L_9:
        /*0018*/ 	.byte	0x04, 0x17
        /*001a*/ 	.short	(.L_11 - .L_10)
.L_10:
        /*001c*/ 	.word	0x00000000
        /*0020*/ 	.short	0x0002
        /*0022*/ 	.short	0x0010
        /*0024*/ 	.byte	0x00, 0xf5, 0x21, 0x00


	//----- nvinfo : EIATTR_KPARAM_INFO
	.align		4
.L_11:
        /*0028*/ 	.byte	0x04, 0x17
        /*002a*/ 	.short	(.L_13 - .L_12)
.L_12:
        /*002c*/ 	.word	0x00000000
        /*0030*/ 	.short	0x0001
        /*0032*/ 	.short	0x0008
        /*0034*/ 	.byte	0x00, 0xf5, 0x21, 0x00


	//----- nvinfo : EIATTR_KPARAM_INFO
	.align		4
.L_13:
        /*0038*/ 	.byte	0x04, 0x17
        /*003a*/ 	.short	(.L_15 - .L_14)
.L_14:
        /*003c*/ 	.word	0x00000000
        /*0040*/ 	.short	0x0000
        /*0042*/ 	.short	0x0000
        /*0044*/ 	.byte	0x00, 0xf0, 0x11, 0x00


	//----- nvinfo : EIATTR_SPARSE_MMA_MASK
	.align		4
.L_15:
        /*0048*/ 	.byte	0x03, 0x50
        /*004a*/ 	.short	0x0000


	//----- nvinfo : EIATTR_MAXREG_COUNT
	.align		4
        /*004c*/ 	.byte	0x03, 0x1b
        /*004e*/ 	.short	0x00ff


	//----- nvinfo : EIATTR_MERCURY_ISA_VERSION
	.align		4
        /*0050*/ 	.byte	0x03, 0x5f
        /*0052*/ 	.short	0x0101


	//----- nvinfo : EIATTR_VRC_CTA_INIT_COUNT
	.align		4
        /*0054*/ 	.byte	0x02, 0x4a
	.zero		1
	.zero		1


	//----- nvinfo : EIATTR_EXIT_INSTR_OFFSETS
	.align		4
        /*0058*/ 	.byte	0x04, 0x1c
        /*005a*/ 	.short	(.L_17 - .L_16)


	//   ....[0]....
.L_16:
        /*005c*/ 	.word	0x000000c0


	//   ....[1]....
        /*0060*/ 	.word	0x00000aa0


	//----- nvinfo : EIATTR_CBANK_PARAM_SIZE
	.align		4
.L_17:
        /*0064*/ 	.byte	0x03, 0x19
        /*0066*/ 	.short	0x0020


	//----- nvinfo : EIATTR_PARAM_CBANK
	.align		4
        /*0068*/ 	.byte	0x04, 0x0a
        /*006a*/ 	.short	(.L_19 - .L_18)
	.align		4
.L_18:
        /*006c*/ 	.word	index@(.nv.constant0._Z11matrix_multiPiS_S_)
        /*0070*/ 	.short	0x0380
        /*0072*/ 	.short	0x0020


	//----- nvinfo : EIATTR_SW_WAR
	.align		4
.L_19:
        /*0074*/ 	.byte	0x04, 0x36
        /*0076*/ 	.short	(.L_21 - .L_20)
.L_20:
        /*0078*/ 	.word	0x00000008
.L_21:


//--------------------- .nv.callgraph             --------------------------
	.section	.nv.callgraph,"",@"SHT_CUDA_CALLGRAPH"
	.align	4
	.sectionentsize	8
	.align		4
        /*0000*/ 	.word	0x00000000
	.align		4
        /*0004*/ 	.word	0xffffffff
	.align		4
        /*0008*/ 	.word	0x00000000
	.align		4
        /*000c*/ 	.word	0xfffffffe
	.align		4
        /*0010*/ 	.word	0x00000000
	.align		4
        /*0014*/ 	.word	0xfffffffd
	.align		4
        /*0018*/ 	.word	0x00000000
	.align		4
        /*001c*/ 	.word	0xfffffffc


//--------------------- .text._Z11matrix_multiPiS_S_ --------------------------
	.section	.text._Z11matrix_multiPiS_S_,"ax",@progbits
	.align	128
        .global         _Z11matrix_multiPiS_S_
        .type           _Z11matrix_multiPiS_S_,@function
        .size           _Z11matrix_multiPiS_S_,(.L_x_5 - _Z11matrix_multiPiS_S_)
        .other          _Z11matrix_multiPiS_S_,@"STO_CUDA_ENTRY STV_DEFAULT"
_Z11matrix_multiPiS_S_:
.text._Z11matrix_multiPiS_S_:
[----:B------:R-:W-:Y:S01]  /*0000*/  LDC R1, c[0x0][0x37c] ;  /* 0x0000df00ff017b82 */ /* 0x000fe20000000800 */
[----:B------:R-:W0:Y:S01]  /*0010*/  S2R R0, SR_TID.X ;  /* 0x0000000000007919 */ /* 0x000e220000002100 */
[----:B------:R-:W0:Y:S01]  /*0020*/  LDCU UR4, c[0x0][0x360] ;  /* 0x00006c00ff0477ac */ /* 0x000e220008000800 */
[----:B------:R-:W0:Y:S01]  /*0030*/  S2R R3, SR_CTAID.X ;  /* 0x0000000000037919 */ /* 0x000e220000002500 */
[----:B------:R-:W1:Y:S01]  /*0040*/  LDCU UR5, c[0x0][0x364] ;  /* 0x00006c80ff0577ac */ /* 0x000e620008000800 */
[----:B------:R-:W1:Y:S01]  /*0050*/  S2R R13, SR_TID.Y ;  /* 0x00000000000d7919 */ /* 0x000e620000002200 */
[----:B------:R-:W2:Y:S01]  /*0060*/  LDCU UR20, c[0x0][0x380] ;  /* 0x00007000ff1477ac */ /* 0x000ea20008000800 */
[----:B------:R-:W1:Y:S01]  /*0070*/  S2R R2, SR_CTAID.Y ;  /* 0x0000000000027919 */ /* 0x000e620000002600 */
[----:B0-----:R-:W-:Y:S02]  /*0080*/  IMAD R0, R3, UR4, R0 ;  /* 0x0000000403007c24 */ /* 0x001fe4000f8e0200 */
[----:B-1----:R-:W-:-:S05]  /*0090*/  IMAD R13, R2, UR5, R13 ;  /* 0x00000005020d7c24 */ /* 0x002fca000f8e020d */
[----:B------:R-:W-:-:S04]  /*00a0*/  VIMNMX R2, PT, PT, R0, R13, !PT ;  /* 0x0000000d00027248 */ /* 0x000fc80007fe0100 */
[----:B--2---:R-:W-:-:S13]  /*00b0*/  ISETP.GE.AND P0, PT, R2, UR20, PT ;  /* 0x0000001402007c0c */ /* 0x004fda000bf06270 */
[----:B------:R-:W-:Y:S05]  /*00c0*/  @P0 EXIT ;  /* 0x000000000000094d */ /* 0x000fea0003800000 */
[----:B------:R-:W-:Y:S01]  /*00d0*/  UISETP.GE.U32.AND UP0, UPT, UR20, 0x8, UPT ;  /* 0x000000081400788c */ /* 0x000fe2000bf06070 */
[----:B------:R-:W-:Y:S02]  /*00e0*/  HFMA2 R12, -RZ, RZ, 0, 0 ;  /* 0x00000000ff0c7431 */ /* 0x000fe400000001ff */
[----:B------:R-:W-:Y:S01]  /*00f0*/  IMAD R13, R13, UR20, RZ ;  /* 0x000000140d0d7c24 */ /* 0x000fe2000f8e02ff */
[----:B------:R-:W-:Y:S01]  /*0100*/  UMOV UR4, URZ ;  /* 0x000000ff00047c82 */ /* 0x000fe20008000000 */
[----:B------:R-:W0:Y:S04]  /*0110*/  LDCU.64 UR18, c[0x0][0x358] ;  /* 0x00006b00ff1277ac */ /* 0x000e280008000a00 */
[----:B------:R-:W-:Y:S05]  /*0120*/  BRA.U !UP0, `(.L_x_0) ;  /* 0x0000000508007547 */ /* 0x000fea000b800000 */
[----:B------:R-:W1:Y:S01]  /*0130*/  LDC.64 R2, c[0x0][0x388] ;  /* 0x0000e200ff027b82 */ /* 0x000e620000000a00 */
[----:B------:R-:W2:Y:S01]  /*0140*/  LDCU.64 UR22, c[0x0][0x390] ;  /* 0x00007200ff1677ac */ /* 0x000ea20008000a00 */
[----:B------:R-:W-:Y:S02]  /*0150*/  MOV R12, RZ ;  /* 0x000000ff000c7202 */ /* 0x000fe40000000f00 */
[----:B------:R-:W-:Y:S01]  /*0160*/  MOV R14, R0 ;  /* 0x00000000000e7202 */ /* 0x000fe20000000f00 */
[----:B------:R-:W-:-:S04]  /*0170*/  ULOP3.LUT UR4, UR20, 0x7ffffff8, URZ, 0xc0, !UPT ;  /* 0x7ffffff814047892 */ /* 0x000fc8000f8ec0ff */
[----:B------:R-:W-:Y:S02]  /*0180*/  UIADD3 UR5, UPT, UPT, -UR4, URZ, URZ ;  /* 0x000000ff04057290 */ /* 0x000fe4000fffe1ff */
[----:B--2---:R-:W-:Y:S02]  /*0190*/  UIMAD.WIDE UR6, UR20, 0x8, UR22 ;  /* 0x00000008140678a5 */ /* 0x004fe4000f8e0216 */
[----:B------:R-:W-:Y:S02]  /*01a0*/  UIMAD.WIDE UR8, UR20, 0xc, UR22 ;  /* 0x0000000c140878a5 */ /* 0x000fe4000f8e0216 */
[----:B------:R-:W-:Y:S01]  /*01b0*/  UIMAD.WIDE UR10, UR20, 0x10, UR22 ;  /* 0x00000010140a78a5 */ /* 0x000fe2000f8e0216 */
[----:B-1----:R-:W-:Y:S01]  /*01c0*/  IMAD.WIDE.U32 R2, R13, 0x4, R2 ;  /* 0x000000040d027825 */ /* 0x002fe200078e0002 */
[----:B------:R-:W-:Y:S02]  /*01d0*/  UIMAD.WIDE UR12, UR20, 0x14, UR22 ;  /* 0x00000014140c78a5 */ /* 0x000fe4000f8e0216 */
[----:B------:R-:W-:Y:S01]  /*01e0*/  UIMAD.WIDE UR14, UR20, 0x18, UR22 ;  /* 0x00000018140e78a5 */ /* 0x000fe2000f8e0216 */
[----:B------:R-:W-:Y:S01]  /*01f0*/  IADD3 R2, P0, PT, R2, 0x10, RZ ;  /* 0x0000001002027810 */ /* 0x000fe20007f1e0ff */
[----:B------:R-:W-:-:S03]  /*0200*/  UIMAD.WIDE UR16, UR20, 0x1c, UR22 ;  /* 0x0000001c141078a5 */ /* 0x000fc6000f8e0216 */
[----:B------:R-:W-:-:S09]  /*0210*/  IADD3.X R3, PT, PT, RZ, R3, RZ, P0, !PT ;  /* 0x00000003ff037210 */ /* 0x000fd200007fe4ff */
.L_x_1:
[----:B------:R-:W-:Y:S01]  /*0220*/  UIMAD.WIDE UR24, UR20, 0x4, UR22 ;  /* 0x00000004141878a5 */ /* 0x000fe2000f8e0216 */
[----:B------:R-:W-:Y:S01]  /*0230*/  MOV R23, 0x4 ;  /* 0x0000000400177802 */ /* 0x000fe20000000f00 */
[----:B------:R-:W-:Y:S01]  /*0240*/  HFMA2 R25, -RZ, RZ, 0, 2.384185791015625e-07 ;  /* 0x00000004ff197431 */ /* 0x000fe200000001ff */
[----:B0-----:R-:W2:Y:S03]  /*0250*/  LDG.E R21, desc[UR18][R2.64+-0x10] ;  /* 0xfffff01202157981 */ /* 0x001ea6000c1e1900 */
[----:B------:R-:W-:Y:S01]  /*0260*/  IMAD.WIDE R22, R14, R23, UR22 ;  /* 0x000000160e167e25 */ /* 0x000fe2000f8e0217 */
[----:B------:R-:W-:Y:S01]  /*0270*/  MOV R8, UR24 ;  /* 0x0000001800087c02 */ /* 0x000fe20008000f00 */
[----:B------:R-:W3:Y:S01]  /*0280*/  LDG.E R19, desc[UR18][R2.64+-0xc] ;  /* 0xfffff41202137981 */ /* 0x000ee2000c1e1900 */
[----:B------:R-:W-:-:S03]  /*0290*/  MOV R9, UR25 ;  /* 0x0000001900097c02 */ /* 0x000fc60008000f00 */
[----:B------:R-:W2:Y:S01]  /*02a0*/  LDG.E R22, desc[UR18][R22.64] ;  /* 0x0000001216167981 */ /* 0x000ea2000c1e1900 */
[----:B------:R-:W-:Y:S02]  /*02b0*/  IMAD.MOV.U32 R11, RZ, RZ, 0x4 ;  /* 0x00000004ff0b7424 */ /* 0x000fe400078e00ff */
[----:B------:R-:W-:-:S04]  /*02c0*/  IMAD.WIDE R8, R14, 0x4, R8 ;  /* 0x000000040e087825 */ /* 0x000fc800078e0208 */
[----:B------:R-:W-:Y:S01]  /*02d0*/  HFMA2 R7, -RZ, RZ, 0, 2.384185791015625e-07 ;  /* 0x00000004ff077431 */ /* 0x000fe200000001ff */
[----:B------:R-:W-:Y:S01]  /*02e0*/  MOV R5, 0x4 ;  /* 0x0000000400057802 */ /* 0x000fe20000000f00 */
[----:B------:R-:W4:Y:S01]  /*02f0*/  LDG.E R17, desc[UR18][R2.64+-0x8] ;  /* 0xfffff81202117981 */ /* 0x000f22000c1e1900 */
[----:B------:R-:W-:-:S03]  /*0300*/  IMAD.WIDE R24, R14, R25, UR6 ;  /* 0x000000060e187e25 */ /* 0x000fc6000f8e0219 */
[----:B------:R0:W3:Y:S01]  /*0310*/  LDG.E R20, desc[UR18][R8.64] ;  /* 0x0000001208147981 */ /* 0x0000e2000c1e1900 */
[----:B------:R-:W-:-:S03]  /*0320*/  IMAD.WIDE R10, R14, R11, UR8 ;  /* 0x000000080e0a7e25 */ /* 0x000fc6000f8e020b */
[----:B------:R-:W4:Y:S01]  /*0330*/  LDG.E R18, desc[UR18][R24.64] ;  /* 0x0000001218127981 */ /* 0x000f22000c1e1900 */
[----:B------:R-:W-:-:S04]  /*0340*/  IMAD.WIDE R4, R14, R5, UR10 ;  /* 0x0000000a0e047e25 */ /* 0x000fc8000f8e0205 */
[----:B------:R-:W-:Y:S01]  /*0350*/  HFMA2 R27, -RZ, RZ, 0, 2.384185791015625e-07 ;  /* 0x00000004ff1b7431 */ /* 0x000fe200000001ff */
[----:B------:R1:W5:Y:S01]  /*0360*/  LDG.E R16, desc[UR18][R10.64] ;  /* 0x000000120a107981 */ /* 0x000362000c1e1900 */
[C---:B------:R-:W-:Y:S01]  /*0370*/  IMAD.WIDE R6, R14.reuse, R7, UR12 ;  /* 0x0000000c0e067e25 */ /* 0x040fe2000f8e0207 */
[----:B0-----:R-:W-:Y:S02]  /*0380*/  MOV R9, 0x4 ;  /* 0x0000000400097802 */ /* 0x001fe40000000f00 */
[----:B------:R-:W5:Y:S04]  /*0390*/  LDG.E R15, desc[UR18][R2.64+-0x4] ;  /* 0xfffffc12020f7981 */ /* 0x000f68000c1e1900 */
[----:B------:R0:W5:Y:S01]  /*03a0*/  LDG.E R4, desc[UR18][R4.64] ;  /* 0x0000001204047981 */ /* 0x000162000c1e1900 */
[----:B------:R-:W-:-:S03]  /*03b0*/  IMAD.WIDE R8, R14, R9, UR14 ;  /* 0x0000000e0e087e25 */ /* 0x000fc6000f8e0209 */
[----:B------:R-:W5:Y:S01]  /*03c0*/  LDG.E R23, desc[UR18][R2.64] ;  /* 0x0000001202177981 */ /* 0x000f62000c1e1900 */
[----:B-1----:R-:W-:-:S03]  /*03d0*/  IMAD.WIDE R10, R14, R27, UR16 ;  /* 0x000000100e0a7e25 */ /* 0x002fc6000f8e021b */
[----:B------:R-:W5:Y:S04]  /*03e0*/  LDG.E R7, desc[UR18][R6.64] ;  /* 0x0000001206077981 */ /* 0x000f68000c1e1900 */
[----:B------:R-:W5:Y:S04]  /*03f0*/  LDG.E R24, desc[UR18][R2.64+0x4] ;  /* 0x0000041202187981 */ /* 0x000f68000c1e1900 */
[----:B------:R-:W5:Y:S04]  /*0400*/  LDG.E R8, desc[UR18][R8.64] ;  /* 0x0000001208087981 */ /* 0x000f68000c1e1900 */
[----:B------:R-:W5:Y:S04]  /*0410*/  LDG.E R25, desc[UR18][R2.64+0x8] ;  /* 0x0000081202197981 */ /* 0x000f68000c1e1900 */
[----:B------:R-:W5:Y:S04]  /*0420*/  LDG.E R10, desc[UR18][R10.64] ;  /* 0x000000120a0a7981 */ /* 0x000f68000c1e1900 */
[----:B------:R1:W5:Y:S01]  /*0430*/  LDG.E R27, desc[UR18][R2.64+0xc] ;  /* 0x00000c12021b7981 */ /* 0x000362000c1e1900 */
[----:B------:R-:W-:-:S04]  /*0440*/  UIADD3 UR5, UPT, UPT, UR5, 0x8, URZ ;  /* 0x0000000805057890 */ /* 0x000fc8000fffe0ff */
[----:B------:R-:W-:Y:S01]  /*0450*/  UISETP.NE.AND UP0, UPT, UR5, URZ, UPT ;  /* 0x000000ff0500728c */ /* 0x000fe2000bf05270 */
[----:B0-----:R-:W-:Y:S02]  /*0460*/  MOV R5, UR20 ;  /* 0x0000001400057c02 */ /* 0x001fe40008000f00 */
[----:B-1----:R-:W-:-:S03]  /*0470*/  IADD3 R2, P0, PT, R2, 0x20, RZ ;  /* 0x0000002002027810 */ /* 0x002fc60007f1e0ff */
[----:B------:R-:W-:Y:S01]  /*0480*/  IMAD R14, R5, 0x8, R14 ;  /* 0x00000008050e7824 */ /* 0x000fe200078e020e */
[----:B------:R-:W-:Y:S01]  /*0490*/  IADD3.X R3, PT, PT, RZ, R3, RZ, P0, !PT ;  /* 0x00000003ff037210 */ /* 0x000fe200007fe4ff */
[----:B--2---:R-:W-:-:S04]  /*04a0*/  IMAD R21, R21, R22, R12 ;  /* 0x0000001615157224 */ /* 0x004fc800078e020c */
[----:B---3--:R-:W-:-:S04]  /*04b0*/  IMAD R19, R19, R20, R21 ;  /* 0x0000001413137224 */ /* 0x008fc800078e0215 */
[----:B----4-:R-:W-:-:S04]  /*04c0*/  IMAD R17, R17, R18, R19 ;  /* 0x0000001211117224 */ /* 0x010fc800078e0213 */
[----:B-----5:R-:W-:-:S04]  /*04d0*/  IMAD R15, R15, R16, R17 ;  /* 0x000000100f0f7224 */ /* 0x020fc800078e0211 */
[----:B------:R-:W-:-:S04]  /*04e0*/  IMAD R4, R23, R4, R15 ;  /* 0x0000000417047224 */ /* 0x000fc800078e020f */
[----:B------:R-:W-:-:S04]  /*04f0*/  IMAD R4, R24, R7, R4 ;  /* 0x0000000718047224 */ /* 0x000fc800078e0204 */
[----:B------:R-:W-:-:S04]  /*0500*/  IMAD R4, R25, R8, R4 ;  /* 0x0000000819047224 */ /* 0x000fc800078e0204 */
[----:B------:R-:W-:Y:S01]  /*0510*/  IMAD R12, R27, R10, R4 ;  /* 0x0000000a1b0c7224 */ /* 0x000fe200078e0204 */
[----:B------:R-:W-:Y:S06]  /*0520*/  BRA.U UP0, `(.L_x_1) ;  /* 0xfffffffd003c7547 */ /* 0x000fec000b83ffff */
.L_x_0:
[----:B------:R-:W-:-:S04]  /*0530*/  ULOP3.LUT UR6, UR20, 0x7, URZ, 0xc0, !UPT ;  /* 0x0000000714067892 */ /* 0x000fc8000f8ec0ff */
[----:B------:R-:W-:-:S09]  /*0540*/  UISETP.NE.AND UP0, UPT, UR6, URZ, UPT ;  /* 0x000000ff0600728c */ /* 0x000fd2000bf05270 */
[----:B------:R-:W-:Y:S05]  /*0550*/  BRA.U !UP0, `(.L_x_2) ;  /* 0x0000000508407547 */ /* 0x000fea000b800000 */
[----:B------:R-:W-:Y:S02]  /*0560*/  UISETP.GE.U32.AND UP0, UPT, UR6, 0x4, UPT ;  /* 0x000000040600788c */ /* 0x000fe4000bf06070 */
[----:B------:R-:W-:-:S04]  /*0570*/  ULOP3.LUT UR5, UR20, 0x3, URZ, 0xc0, !UPT ;  /* 0x0000000314057892 */ /* 0x000fc8000f8ec0ff */
[----:B------:R-:W-:-:S03]  /*0580*/  UISETP.NE.AND UP1, UPT, UR5, URZ, UPT ;  /* 0x000000ff0500728c */ /* 0x000fc6000bf25270 */
[----:B------:R-:W-:Y:S08]  /*0590*/  BRA.U !UP0, `(.L_x_3) ;  /* 0x00000001087c7547 */ /* 0x000ff0000b800000 */
[----:B------:R-:W1:Y:S01]  /*05a0*/  LDC.64 R6, c[0x0][0x390] ;  /* 0x0000e400ff067b82 */ /* 0x000e620000000a00 */
[----:B------:R-:W2:Y:S01]  /*05b0*/  LDCU.64 UR6, c[0x0][0x388] ;  /* 0x00007100ff0677ac */ /* 0x000ea20008000a00 */
[----:B------:R-:W-:Y:S02]  /*05c0*/  MOV R9, UR4 ;  /* 0x0000000400097c02 */ /* 0x000fe40008000f00 */
[C---:B------:R-:W-:Y:S02]  /*05d0*/  IADD3 R3, PT, PT, R13.reuse, UR4, RZ ;  /* 0x000000040d037c10 */ /* 0x040fe4000fffe0ff */
[----:B------:R-:W-:Y:S01]  /*05e0*/  IADD3 R10, P0, PT, R13, UR4, RZ ;  /* 0x000000040d0a7c10 */ /* 0x000fe2000ff1e0ff */
[----:B------:R-:W-:Y:S01]  /*05f0*/  IMAD R9, R9, UR20, R0 ;  /* 0x0000001409097c24 */ /* 0x000fe2000f8e0200 */
[----:B------:R-:W3:Y:S01]  /*0600*/  LDC.64 R4, c[0x0][0x388] ;  /* 0x0000e200ff047b82 */ /* 0x000ee20000000a00 */
[----:B------:R-:W-:Y:S02]  /*0610*/  MOV R11, UR20 ;  /* 0x00000014000b7c02 */ /* 0x000fe40008000f00 */
[----:B------:R-:W-:Y:S01]  /*0620*/  MOV R15, UR20 ;  /* 0x00000014000f7c02 */ /* 0x000fe20008000f00 */
[----:B-1----:R-:W-:Y:S01]  /*0630*/  IMAD.WIDE R6, R9, 0x4, R6 ;  /* 0x0000000409067825 */ /* 0x002fe200078e0206 */
[----:B------:R-:W-:-:S05]  /*0640*/  MOV R9, UR20 ;  /* 0x0000001400097c02 */ /* 0x000fca0008000f00 */
[----:B------:R-:W-:Y:S02]  /*0650*/  IMAD.WIDE R8, R9, 0x4, R6 ;  /* 0x0000000409087825 */ /* 0x000fe400078e0206 */
[----:B0-----:R-:W4:Y:S02]  /*0660*/  LDG.E R6, desc[UR18][R6.64] ;  /* 0x0000001206067981 */ /* 0x001f24000c1e1900 */
[----:B---3--:R-:W-:Y:S01]  /*0670*/  IMAD.WIDE.U32 R4, R3, 0x4, R4 ;  /* 0x0000000403047825 */ /* 0x008fe200078e0004 */
[----:B------:R-:W-:Y:S01]  /*0680*/  IADD3.X R3, PT, PT, RZ, RZ, RZ, P0, !PT ;  /* 0x000000ffff037210 */ /* 0x000fe200007fe4ff */
[----:B------:R-:W3:Y:S01]  /*0690*/  LDG.E R17, desc[UR18][R8.64] ;  /* 0x0000001208117981 */ /* 0x000ee2000c1e1900 */
[----:B--2---:R-:W-:-:S03]  /*06a0*/  LEA R2, P0, R10, UR6, 0x2 ;  /* 0x000000060a027c11 */ /* 0x004fc6000f8010ff */
[----:B------:R-:W4:Y:S01]  /*06b0*/  LDG.E R5, desc[UR18][R4.64] ;  /* 0x0000001204057981 */ /* 0x000f22000c1e1900 */
[----:B------:R-:W-:Y:S01]  /*06c0*/  LEA.HI.X R3, R10, UR7, R3, 0x2, P0 ;  /* 0x000000070a037c11 */ /* 0x000fe200080f1403 */
[----:B------:R-:W-:-:S04]  /*06d0*/  IMAD.WIDE R10, R11, 0x4, R8 ;  /* 0x000000040b0a7825 */ /* 0x000fc800078e0208 */
[----:B------:R-:W3:Y:S01]  /*06e0*/  LDG.E R16, desc[UR18][R2.64+0x4] ;  /* 0x0000041202107981 */ /* 0x000ee2000c1e1900 */
[----:B------:R-:W-:-:S03]  /*06f0*/  IMAD.WIDE R14, R15, 0x4, R10 ;  /* 0x000000040f0e7825 */ /* 0x000fc600078e020a */
[----:B------:R-:W2:Y:S04]  /*0700*/  LDG.E R19, desc[UR18][R10.64] ;  /* 0x000000120a137981 */ /* 0x000ea8000c1e1900 */
[----:B------:R-:W2:Y:S04]  /*0710*/  LDG.E R18, desc[UR18][R2.64+0x8] ;  /* 0x0000081202127981 */ /* 0x000ea8000c1e1900 */
[----:B------:R-:W5:Y:S04]  /*0720*/  LDG.E R20, desc[UR18][R2.64+0xc] ;  /* 0x00000c1202147981 */ /* 0x000f68000c1e1900 */
[----:B------:R-:W5:Y:S01]  /*0730*/  LDG.E R14, desc[UR18][R14.64] ;  /* 0x000000120e0e7981 */ /* 0x000f62000c1e1900 */
[----:B------:R-:W-:Y:S01]  /*0740*/  UIADD3 UR4, UPT, UPT, UR4, 0x4, URZ ;  /* 0x0000000404047890 */ /* 0x000fe2000fffe0ff */
[----:B----4-:R-:W-:-:S04]  /*0750*/  IMAD R5, R5, R6, R12 ;  /* 0x0000000605057224 */ /* 0x010fc800078e020c */
[----:B---3--:R-:W-:-:S04]  /*0760*/  IMAD R5, R16, R17, R5 ;  /* 0x0000001110057224 */ /* 0x008fc800078e0205 */
[----:B--2---:R-:W-:-:S04]  /*0770*/  IMAD R5, R18, R19, R5 ;  /* 0x0000001312057224 */ /* 0x004fc800078e0205 */
[----:B-----5:R-:W-:-:S07]  /*0780*/  IMAD R12, R20, R14, R5 ;  /* 0x0000000e140c7224 */ /* 0x020fce00078e0205 */
.L_x_3:
[----:B------:R-:W-:Y:S05]  /*0790*/  BRA.U !UP1, `(.L_x_2) ;  /* 0x0000000109b07547 */ /* 0x000fea000b800000 */
[----:B------:R-:W-:Y:S01]  /*07a0*/  UISETP.NE.AND UP0, UPT, UR5, 0x1, UPT ;  /* 0x000000010500788c */ /* 0x000fe2000bf05270 */
[----:B------:R-:W-:Y:S01]  /*07b0*/  MOV R7, UR4 ;  /* 0x0000000400077c02 */ /* 0x000fe20008000f00 */
[----:B------:R-:W-:Y:S02]  /*07c0*/  ULOP3.LUT UR5, UR20, 0x1, URZ, 0xc0, !UPT ;  /* 0x0000000114057892 */ /* 0x000fe4000f8ec0ff */
[----:B------:R-:W-:Y:S02]  /*07d0*/  IMAD.U32 R15, RZ, RZ, UR20 ;  /* 0x00000014ff0f7e24 */ /* 0x000fe4000f8e00ff */
[----:B------:R-:W-:Y:S01]  /*07e0*/  UISETP.NE.U32.AND UP1, UPT, UR5, 0x1, UPT ;  /* 0x000000010500788c */ /* 0x000fe2000bf25070 */
[----:B------:R-:W-:-:S04]  /*07f0*/  PLOP3.LUT P1, PT, PT, PT, UP0, 0x80, 0x8 ;  /* 0x000000000008781c */ /* 0x000fc80003f2f008 */
[----:B------:R-:W1:Y:S01]  /*0800*/  @UP0 LDCU.64 UR6, c[0x0][0x388] ;  /* 0x00007100ff0607ac */ /* 0x000e620008000a00 */
[----:B------:R-:W-:Y:S01]  /*0810*/  PLOP3.LUT P0, PT, PT, PT, UP1, 0x80, 0x8 ;  /* 0x000000000008781c */ /* 0x000fe20003f0f018 */
[----:B------:R-:W2:Y:S01]  /*0820*/  @UP0 LDCU.64 UR8, c[0x0][0x390] ;  /* 0x00007200ff0807ac */ /* 0x000ea20008000a00 */
[----:B------:R-:W3:Y:S06]  /*0830*/  @UP0 LDCU.64 UR10, c[0x0][0x388] ;  /* 0x00007100ff0a07ac */ /* 0x000eec0008000a00 */
[C---:B------:R-:W-:Y:S01]  /*0840*/  @P1 VIADD R3, R13.reuse, UR4 ;  /* 0x000000040d031c36 */ /* 0x040fe20008000000 */
[----:B------:R-:W-:Y:S01]  /*0850*/  @P1 IADD3 R6, P2, PT, R13, UR4, RZ ;  /* 0x000000040d061c10 */ /* 0x000fe2000ff5e0ff */
[----:B------:R-:W4:Y:S01]  /*0860*/  @!UP1 LDCU.64 UR12, c[0x0][0x388] ;  /* 0x00007100ff0c97ac */ /* 0x000f220008000a00 */
[----:B------:R-:W-:Y:S01]  /*0870*/  @UP0 UIADD3 UR4, UPT, UPT, UR4, 0x2, URZ ;  /* 0x0000000204040890 */ /* 0x000fe2000fffe0ff */
[----:B-1----:R-:W-:-:S02]  /*0880*/  MOV R10, UR6 ;  /* 0x00000006000a7c02 */ /* 0x002fc40008000f00 */
[----:B------:R-:W-:Y:S01]  /*0890*/  MOV R11, UR7 ;  /* 0x00000007000b7c02 */ /* 0x000fe20008000f00 */
[----:B------:R-:W1:Y:S01]  /*08a0*/  @!UP1 LDCU.64 UR6, c[0x0][0x390] ;  /* 0x00007200ff0697ac */ /* 0x000e620008000a00 */
[----:B--2---:R-:W-:Y:S02]  /*08b0*/  MOV R4, UR8 ;  /* 0x0000000800047c02 */ /* 0x004fe40008000f00 */
[----:B------:R-:W-:Y:S01]  /*08c0*/  MOV R5, UR9 ;  /* 0x0000000900057c02 */ /* 0x000fe20008000f00 */
[----:B------:R-:W-:-:S04]  /*08d0*/  @P1 IMAD.WIDE.U32 R10, R3, 0x4, R10 ;  /* 0x00000004030a1825 */ /* 0x000fc800078e000a */
[----:B------:R-:W-:Y:S01]  /*08e0*/  @P1 IMAD R3, R7, UR20, R0 ;  /* 0x0000001407031c24 */ /* 0x000fe2000f8e0200 */
[----:B------:R-:W-:Y:S01]  /*08f0*/  @P1 IADD3.X R7, PT, PT, RZ, RZ, RZ, P2, !PT ;  /* 0x000000ffff071210 */ /* 0x000fe200017fe4ff */
[----:B0-----:R-:W2:Y:S01]  /*0900*/  @P1 LDG.E R11, desc[UR18][R10.64] ;  /* 0x000000120a0b1981 */ /* 0x001ea2000c1e1900 */
[C---:B---3--:R-:W-:Y:S01]  /*0910*/  @P1 LEA R2, P2, R6.reuse, UR10, 0x2 ;  /* 0x0000000a06021c11 */ /* 0x048fe2000f8410ff */
[----:B------:R-:W-:Y:S01]  /*0920*/  @P1 IMAD.WIDE R4, R3, 0x4, R4 ;  /* 0x0000000403041825 */ /* 0x000fe200078e0204 */
[----:B------:R-:W-:Y:S02]  /*0930*/  MOV R19, UR4 ;  /* 0x0000000400137c02 */ /* 0x000fe40008000f00 */
[----:B------:R-:W-:Y:S02]  /*0940*/  @P1 LEA.HI.X R3, R6, UR11, R7, 0x2, P2 ;  /* 0x0000000b06031c11 */ /* 0x000fe400090f1407 */
[----:B----4-:R-:W-:Y:S01]  /*0950*/  MOV R6, UR12 ;  /* 0x0000000c00067c02 */ /* 0x010fe20008000f00 */
[----:B------:R-:W-:Y:S01]  /*0960*/  @P1 IMAD.WIDE R14, R15, 0x4, R4 ;  /* 0x000000040f0e1825 */ /* 0x000fe200078e0204 */
[----:B------:R-:W-:Y:S01]  /*0970*/  MOV R7, UR13 ;  /* 0x0000000d00077c02 */ /* 0x000fe20008000f00 */
[----:B------:R-:W2:Y:S01]  /*0980*/  @P1 LDG.E R4, desc[UR18][R4.64] ;  /* 0x0000001204041981 */ /* 0x000ea2000c1e1900 */
[----:B------:R-:W-:Y:S01]  /*0990*/  @!P0 IADD3 R17, PT, PT, R13, UR4, RZ ;  /* 0x000000040d118c10 */ /* 0x000fe2000fffe0ff */
[----:B------:R-:W-:Y:S01]  /*09a0*/  @!P0 IMAD R19, R19, UR20, R0 ;  /* 0x0000001413138c24 */ /* 0x000fe2000f8e0200 */
[----:B-1----:R-:W-:Y:S01]  /*09b0*/  MOV R8, UR6 ;  /* 0x0000000600087c02 */ /* 0x002fe20008000f00 */
[----:B------:R-:W3:Y:S01]  /*09c0*/  @P1 LDG.E R14, desc[UR18][R14.64] ;  /* 0x000000120e0e1981 */ /* 0x000ee2000c1e1900 */
[----:B------:R-:W-:Y:S01]  /*09d0*/  MOV R9, UR7 ;  /* 0x0000000700097c02 */ /* 0x000fe20008000f00 */
[----:B------:R-:W-:-:S02]  /*09e0*/  @!P0 IMAD.WIDE.U32 R6, R17, 0x4, R6 ;  /* 0x0000000411068825 */ /* 0x000fc400078e0006 */
[----:B------:R-:W3:Y:S02]  /*09f0*/  @P1 LDG.E R2, desc[UR18][R2.64+0x4] ;  /* 0x0000041202021981 */ /* 0x000ee4000c1e1900 */
[----:B------:R-:W-:Y:S02]  /*0a00*/  @!P0 IMAD.WIDE R8, R19, 0x4, R8 ;  /* 0x0000000413088825 */ /* 0x000fe400078e0208 */
[----:B------:R-:W4:Y:S04]  /*0a10*/  @!P0 LDG.E R7, desc[UR18][R6.64] ;  /* 0x0000001206078981 */ /* 0x000f28000c1e1900 */
[----:B------:R-:W4:Y:S01]  /*0a20*/  @!P0 LDG.E R8, desc[UR18][R8.64] ;  /* 0x0000001208088981 */ /* 0x000f22000c1e1900 */
[----:B--2---:R-:W-:-:S04]  /*0a30*/  @P1 IMAD R11, R11, R4, R12 ;  /* 0x000000040b0b1224 */ /* 0x004fc800078e020c */
[----:B---3--:R-:W-:-:S04]  /*0a40*/  @P1 IMAD R12, R2, R14, R11 ;  /* 0x0000000e020c1224 */ /* 0x008fc800078e020b */
[----:B----4-:R-:W-:-:S07]  /*0a50*/  @!P0 IMAD R12, R7, R8, R12 ;  /* 0x00000008070c8224 */ /* 0x010fce00078e020c */
.L_x_2:
[----:B------:R-:W1:Y:S01]  /*0a60*/  LDC.64 R2, c[0x0][0x398] ;  /* 0x0000e600ff027b82 */ /* 0x000e620000000a00 */
[----:B------:R-:W-:-:S05]  /*0a70*/  IADD3 R13, PT, PT, R0, R13, RZ ;  /* 0x0000000d000d7210 */ /* 0x000fca0007ffe0ff */
[----:B-1----:R-:W-:-:S05]  /*0a80*/  IMAD.WIDE R2, R13, 0x4, R2 ;  /* 0x000000040d027825 */ /* 0x002fca00078e0202 */
[----:B0-----:R-:W-:Y:S01]  /*0a90*/  STG.E desc[UR18][R2.64], R12 ;  /* 0x0000000c02007986 */ /* 0x001fe2000c101912 */
[----:B------:R-:W-:Y:S05]  /*0aa0*/  EXIT ;  /* 0x000000000000794d */ /* 0x000fea0003800000 */
.L_x_4:
[----:B------:R-:W-:-:S00]  /*0ab0*/  BRA `(.L_x_4) ;  /* 0xfffffffc00fc7947 */ /* 0x000fc0000383ffff */
[----:B------:R-:W-:-:S00]  /*0ac0*/  NOP ;  /* 0x0000000000007918 */ /* 0x000fc00000000000 */
        /* <DEDUP_REMOVED lines=11> */
.L_x_5:


//--------------------- .nv.shared.reserved.0     --------------------------
	.section	.nv.shared.reserved.0,"aw",@nobits
	.weak		__nv_reservedSMEM_offset_0_alias
	.size		__nv_reservedSMEM_offset_0_alias, 0, 64
	.other		__nv_reservedSMEM_offset_0_alias,@"STO_CUDA_RESERVED_SHARED STV_DEFAULT"
__nv_reservedSMEM_offset_0_alias:
	.zero		0
	.zero		64


//--------------------- .nv.constant0._Z11matrix_multiPiS_S_ --------------------------
	.section	.nv.constant0._Z11matrix_multiPiS_S_,"a",@progbits
	.sectionflags	@""
	.align	4
.nv.constant0._Z11matrix_multiPiS_S_:
	.zero		928


//--------------------- SYMBOLS --------------------------

	.type		.nv.reservedSmem.offset0,@object
	.size		.nv.reservedSmem.offset0,0x4
